//
// Generated by NVIDIA NVVM Compiler
//
// Compiler Build ID: CL-36424714
// Cuda compilation tools, release 13.0, V13.0.88
// Based on NVVM 20.0.0
//

.version 9.0
.target sm_100
.address_size 64

	// .globl	_Z10vector_addPfS_S_i
.extern .func  (.param .b32 func_retval0) vprintf
(
	.param .b64 vprintf_param_0,
	.param .b64 vprintf_param_1
)
;
.global .align 1 .b8 $str[4] = {37, 102, 10};

.visible .entry _Z10vector_addPfS_S_i(
	.param .u64 .ptr .align 1 _Z10vector_addPfS_S_i_param_0,
	.param .u64 .ptr .align 1 _Z10vector_addPfS_S_i_param_1,
	.param .u64 .ptr .align 1 _Z10vector_addPfS_S_i_param_2,
	.param .u32 _Z10vector_addPfS_S_i_param_3
)
{
	.local .align 8 .b8 	__local_depot0[8];
	.reg .b64 	%SP;
	.reg .b64 	%SPL;
	.reg .pred 	%p<10>;
	.reg .b32 	%r<49>;
	.reg .b32 	%f<46>;
	.reg .b64 	%rd<45>;
	.reg .b64 	%fd<16>;

	mov.u64 	%SPL, __local_depot0;
	cvta.local.u64 	%SP, %SPL;
	ld.param.u64 	%rd14, [_Z10vector_addPfS_S_i_param_0];
	ld.param.u64 	%rd15, [_Z10vector_addPfS_S_i_param_1];
	ld.param.u64 	%rd16, [_Z10vector_addPfS_S_i_param_2];
	ld.param.u32 	%r12, [_Z10vector_addPfS_S_i_param_3];
	cvta.to.global.u64 	%rd1, %rd14;
	cvta.to.global.u64 	%rd2, %rd16;
	cvta.to.global.u64 	%rd3, %rd15;
	add.u64 	%rd4, %SPL, 0;
	setp.lt.s32 	%p1, %r12, 1;
	@%p1 bra 	$L__BB0_12;
	and.b32  	%r1, %r12, 7;
	setp.lt.u32 	%p2, %r12, 8;
	mov.b32 	%r47, 0;
	@%p2 bra 	$L__BB0_4;
	and.b32  	%r47, %r12, 2147483640;
	neg.s32 	%r45, %r47;
	add.s64 	%rd44, %rd3, 16;
	add.s64 	%rd43, %rd2, 16;
	add.s64 	%rd42, %rd1, 16;
$L__BB0_3:
	.pragma "nounroll";
	ld.global.f32 	%f1, [%rd44+-16];
	ld.global.f32 	%f2, [%rd43+-16];
	add.f32 	%f3, %f1, %f2;
	st.global.f32 	[%rd42+-16], %f3;
	cvt.f64.f32 	%fd1, %f3;
	st.local.f64 	[%rd4], %fd1;
	mov.u64 	%rd18, $str;
	cvta.global.u64 	%rd19, %rd18;
	add.u64 	%rd20, %SP, 0;
	{ // callseq 0, 0
	.param .b64 param0;
	st.param.b64 	[param0], %rd19;
	.param .b64 param1;
	st.param.b64 	[param1], %rd20;
	.param .b32 retval0;
	call.uni (retval0), 
	vprintf, 
	(
	param0, 
	param1
	);
	ld.param.b32 	%r14, [retval0];
	} // callseq 0
	ld.global.f32 	%f4, [%rd44+-12];
	ld.global.f32 	%f5, [%rd43+-12];
	add.f32 	%f6, %f4, %f5;
	st.global.f32 	[%rd42+-12], %f6;
	cvt.f64.f32 	%fd2, %f6;
	st.local.f64 	[%rd4], %fd2;
	{ // callseq 1, 0
	.param .b64 param0;
	st.param.b64 	[param0], %rd19;
	.param .b64 param1;
	st.param.b64 	[param1], %rd20;
	.param .b32 retval0;
	call.uni (retval0), 
	vprintf, 
	(
	param0, 
	param1
	);
	ld.param.b32 	%r16, [retval0];
	} // callseq 1
	ld.global.f32 	%f7, [%rd44+-8];
	ld.global.f32 	%f8, [%rd43+-8];
	add.f32 	%f9, %f7, %f8;
	st.global.f32 	[%rd42+-8], %f9;
	cvt.f64.f32 	%fd3, %f9;
	st.local.f64 	[%rd4], %fd3;
	{ // callseq 2, 0
	.param .b64 param0;
	st.param.b64 	[param0], %rd19;
	.param .b64 param1;
	st.param.b64 	[param1], %rd20;
	.param .b32 retval0;
	call.uni (retval0), 
	vprintf, 
	(
	param0, 
	param1
	);
	ld.param.b32 	%r18, [retval0];
	} // callseq 2
	ld.global.f32 	%f10, [%rd44+-4];
	ld.global.f32 	%f11, [%rd43+-4];
	add.f32 	%f12, %f10, %f11;
	st.global.f32 	[%rd42+-4], %f12;
	cvt.f64.f32 	%fd4, %f12;
	st.local.f64 	[%rd4], %fd4;
	{ // callseq 3, 0
	.param .b64 param0;
	st.param.b64 	[param0], %rd19;
	.param .b64 param1;
	st.param.b64 	[param1], %rd20;
	.param .b32 retval0;
	call.uni (retval0), 
	vprintf, 
	(
	param0, 
	param1
	);
	ld.param.b32 	%r20, [retval0];
	} // callseq 3
	ld.global.f32 	%f13, [%rd44];
	ld.global.f32 	%f14, [%rd43];
	add.f32 	%f15, %f13, %f14;
	st.global.f32 	[%rd42], %f15;
	cvt.f64.f32 	%fd5, %f15;
	st.local.f64 	[%rd4], %fd5;
	{ // callseq 4, 0
	.param .b64 param0;
	st.param.b64 	[param0], %rd19;
	.param .b64 param1;
	st.param.b64 	[param1], %rd20;
	.param .b32 retval0;
	call.uni (retval0), 
	vprintf, 
	(
	param0, 
	param1
	);
	ld.param.b32 	%r22, [retval0];
	} // callseq 4
	ld.global.f32 	%f16, [%rd44+4];
	ld.global.f32 	%f17, [%rd43+4];
	add.f32 	%f18, %f16, %f17;
	st.global.f32 	[%rd42+4], %f18;
	cvt.f64.f32 	%fd6, %f18;
	st.local.f64 	[%rd4], %fd6;
	{ // callseq 5, 0
	.param .b64 param0;
	st.param.b64 	[param0], %rd19;
	.param .b64 param1;
	st.param.b64 	[param1], %rd20;
	.param .b32 retval0;
	call.uni (retval0), 
	vprintf, 
	(
	param0, 
	param1
	);
	ld.param.b32 	%r24, [retval0];
	} // callseq 5
	ld.global.f32 	%f19, [%rd44+8];
	ld.global.f32 	%f20, [%rd43+8];
	add.f32 	%f21, %f19, %f20;
	st.global.f32 	[%rd42+8], %f21;
	cvt.f64.f32 	%fd7, %f21;
	st.local.f64 	[%rd4], %fd7;
	{ // callseq 6, 0
	.param .b64 param0;
	st.param.b64 	[param0], %rd19;
	.param .b64 param1;
	st.param.b64 	[param1], %rd20;
	.param .b32 retval0;
	call.uni (retval0), 
	vprintf, 
	(
	param0, 
	param1
	);
	ld.param.b32 	%r26, [retval0];
	} // callseq 6
	ld.global.f32 	%f22, [%rd44+12];
	ld.global.f32 	%f23, [%rd43+12];
	add.f32 	%f24, %f22, %f23;
	st.global.f32 	[%rd42+12], %f24;
	cvt.f64.f32 	%fd8, %f24;
	st.local.f64 	[%rd4], %fd8;
	{ // callseq 7, 0
	.param .b64 param0;
	st.param.b64 	[param0], %rd19;
	.param .b64 param1;
	st.param.b64 	[param1], %rd20;
	.param .b32 retval0;
	call.uni (retval0), 
	vprintf, 
	(
	param0, 
	param1
	);
	ld.param.b32 	%r28, [retval0];
	} // callseq 7
	add.s32 	%r45, %r45, 8;
	add.s64 	%rd44, %rd44, 32;
	add.s64 	%rd43, %rd43, 32;
	add.s64 	%rd42, %rd42, 32;
	setp.ne.s32 	%p3, %r45, 0;
	@%p3 bra 	$L__BB0_3;
$L__BB0_4:
	setp.eq.s32 	%p4, %r1, 0;
	@%p4 bra 	$L__BB0_12;
	and.b32  	%r7, %r12, 3;
	setp.lt.u32 	%p5, %r1, 4;
	@%p5 bra 	$L__BB0_7;
	mul.wide.u32 	%rd21, %r47, 4;
	add.s64 	%rd22, %rd3, %rd21;
	ld.global.f32 	%f25, [%rd22];
	add.s64 	%rd23, %rd2, %rd21;
	ld.global.f32 	%f26, [%rd23];
	add.f32 	%f27, %f25, %f26;
	add.s64 	%rd24, %rd1, %rd21;
	st.global.f32 	[%rd24], %f27;
	cvt.f64.f32 	%fd9, %f27;
	st.local.f64 	[%rd4], %fd9;
	mov.u64 	%rd25, $str;
	cvta.global.u64 	%rd26, %rd25;
	add.u64 	%rd27, %SP, 0;
	{ // callseq 8, 0
	.param .b64 param0;
	st.param.b64 	[param0], %rd26;
	.param .b64 param1;
	st.param.b64 	[param1], %rd27;
	.param .b32 retval0;
	call.uni (retval0), 
	vprintf, 
	(
	param0, 
	param1
	);
	ld.param.b32 	%r30, [retval0];
	} // callseq 8
	ld.global.f32 	%f28, [%rd22+4];
	ld.global.f32 	%f29, [%rd23+4];
	add.f32 	%f30, %f28, %f29;
	st.global.f32 	[%rd24+4], %f30;
	cvt.f64.f32 	%fd10, %f30;
	st.local.f64 	[%rd4], %fd10;
	{ // callseq 9, 0
	.param .b64 param0;
	st.param.b64 	[param0], %rd26;
	.param .b64 param1;
	st.param.b64 	[param1], %rd27;
	.param .b32 retval0;
	call.uni (retval0), 
	vprintf, 
	(
	param0, 
	param1
	);
	ld.param.b32 	%r32, [retval0];
	} // callseq 9
	ld.global.f32 	%f31, [%rd22+8];
	ld.global.f32 	%f32, [%rd23+8];
	add.f32 	%f33, %f31, %f32;
	st.global.f32 	[%rd24+8], %f33;
	cvt.f64.f32 	%fd11, %f33;
	st.local.f64 	[%rd4], %fd11;
	{ // callseq 10, 0
	.param .b64 param0;
	st.param.b64 	[param0], %rd26;
	.param .b64 param1;
	st.param.b64 	[param1], %rd27;
	.param .b32 retval0;
	call.uni (retval0), 
	vprintf, 
	(
	param0, 
	param1
	);
	ld.param.b32 	%r34, [retval0];
	} // callseq 10
	ld.global.f32 	%f34, [%rd22+12];
	ld.global.f32 	%f35, [%rd23+12];
	add.f32 	%f36, %f34, %f35;
	st.global.f32 	[%rd24+12], %f36;
	cvt.f64.f32 	%fd12, %f36;
	st.local.f64 	[%rd4], %fd12;
	{ // callseq 11, 0
	.param .b64 param0;
	st.param.b64 	[param0], %rd26;
	.param .b64 param1;
	st.param.b64 	[param1], %rd27;
	.param .b32 retval0;
	call.uni (retval0), 
	vprintf, 
	(
	param0, 
	param1
	);
	ld.param.b32 	%r36, [retval0];
	} // callseq 11
	add.s32 	%r47, %r47, 4;
$L__BB0_7:
	setp.eq.s32 	%p6, %r7, 0;
	@%p6 bra 	$L__BB0_12;
	setp.eq.s32 	%p7, %r7, 1;
	@%p7 bra 	$L__BB0_10;
	mul.wide.u32 	%rd28, %r47, 4;
	add.s64 	%rd29, %rd3, %rd28;
	ld.global.f32 	%f37, [%rd29];
	add.s64 	%rd30, %rd2, %rd28;
	ld.global.f32 	%f38, [%rd30];
	add.f32 	%f39, %f37, %f38;
	add.s64 	%rd31, %rd1, %rd28;
	st.global.f32 	[%rd31], %f39;
	cvt.f64.f32 	%fd13, %f39;
	st.local.f64 	[%rd4], %fd13;
	mov.u64 	%rd32, $str;
	cvta.global.u64 	%rd33, %rd32;
	add.u64 	%rd34, %SP, 0;
	{ // callseq 12, 0
	.param .b64 param0;
	st.param.b64 	[param0], %rd33;
	.param .b64 param1;
	st.param.b64 	[param1], %rd34;
	.param .b32 retval0;
	call.uni (retval0), 
	vprintf, 
	(
	param0, 
	param1
	);
	ld.param.b32 	%r38, [retval0];
	} // callseq 12
	ld.global.f32 	%f40, [%rd29+4];
	ld.global.f32 	%f41, [%rd30+4];
	add.f32 	%f42, %f40, %f41;
	st.global.f32 	[%rd31+4], %f42;
	cvt.f64.f32 	%fd14, %f42;
	st.local.f64 	[%rd4], %fd14;
	{ // callseq 13, 0
	.param .b64 param0;
	st.param.b64 	[param0], %rd33;
	.param .b64 param1;
	st.param.b64 	[param1], %rd34;
	.param .b32 retval0;
	call.uni (retval0), 
	vprintf, 
	(
	param0, 
	param1
	);
	ld.param.b32 	%r40, [retval0];
	} // callseq 13
	add.s32 	%r47, %r47, 2;
$L__BB0_10:
	and.b32  	%r42, %r12, 1;
	setp.eq.b32 	%p8, %r42, 1;
	not.pred 	%p9, %p8;
	@%p9 bra 	$L__BB0_12;
	mul.wide.u32 	%rd35, %r47, 4;
	add.s64 	%rd36, %rd3, %rd35;
	ld.global.f32 	%f43, [%rd36];
	add.s64 	%rd37, %rd2, %rd35;
	ld.global.f32 	%f44, [%rd37];
	add.f32 	%f45, %f43, %f44;
	add.s64 	%rd38, %rd1, %rd35;
	st.global.f32 	[%rd38], %f45;
	cvt.f64.f32 	%fd15, %f45;
	st.local.f64 	[%rd4], %fd15;
	mov.u64 	%rd39, $str;
	cvta.global.u64 	%rd40, %rd39;
	add.u64 	%rd41, %SP, 0;
	{ // callseq 14, 0
	.param .b64 param0;
	st.param.b64 	[param0], %rd40;
	.param .b64 param1;
	st.param.b64 	[param1], %rd41;
	.param .b32 retval0;
	call.uni (retval0), 
	vprintf, 
	(
	param0, 
	param1
	);
	ld.param.b32 	%r43, [retval0];
	} // callseq 14
$L__BB0_12:
	ret;

}


// ===== COMPILED SASS (sm_100) =====

	.target	sm_100

	.elftype	@"ET_EXEC"


//--------------------- .note.nv.tkinfo           --------------------------
	.section	.note.nv.tkinfo,"",@"SHT_NOTE"
	.sectionflags	@"SHF_NOTE_NV_TKINFO"
	.tkinfo
        /*0018*/ 	.word	0x00000002
        /*0030*/ 	.string	""
        /*0030*/ 	.string	"ptxas"
        /*0030*/ 	.string	"Cuda compilation tools, release 13.0, V13.0.88"
        /*0030*/ 	.string	"Build cuda_13.0.r13.0/compiler.36424714_0"
        /*0030*/ 	.string	"-arch sm_100 -m 64 "



//--------------------- .note.nv.cuinfo           --------------------------
	.section	.note.nv.cuinfo,"",@"SHT_NOTE"
	.sectionflags	@"SHF_NOTE_NV_CUINFO"
        /*0018*/ 	.short	0x0002
        /*001a*/ 	.short	0x0064
        /*001c*/ 	.short	0x0082
	.zero		2


//--------------------- .nv.info                  --------------------------
	.section	.nv.info,"",@"SHT_CUDA_INFO"
	.align	4


	//----- nvinfo : EIATTR_REGCOUNT
	.align		4
        /*0000*/ 	.byte	0x04, 0x2f
        /*0002*/ 	.short	(.L_2 - .L_1)
	.align		4
.L_1:
        /*0004*/ 	.word	index@(_Z10vector_addPfS_S_i)
        /*0008*/ 	.word	0x00000020


	//----- nvinfo : EIATTR_FRAME_SIZE
	.align		4
.L_2:
        /*000c*/ 	.byte	0x04, 0x11
        /*000e*/ 	.short	(.L_4 - .L_3)
	.align		4
.L_3:
        /*0010*/ 	.word	index@(_Z10vector_addPfS_S_i)
        /*0014*/ 	.word	0x00000008


	//----- nvinfo : EIATTR_MIN_STACK_SIZE
	.align		4
.L_4:
        /*0018*/ 	.byte	0x04, 0x12
        /*001a*/ 	.short	(.L_6 - .L_5)
	.align		4
.L_5:
        /*001c*/ 	.word	index@(_Z10vector_addPfS_S_i)
        /*0020*/ 	.word	0x00000008
.L_6:


//--------------------- .nv.compat                --------------------------
	.section	.nv.compat,"",@"SHT_CUDA_COMPAT_INFO"
	.align	4
        /*0000*/ 	.byte	0x02, 0x09, 0x00, 0x00, 0x02, 0x02, 0x01, 0x00, 0x02, 0x05, 0x05, 0x00, 0x03, 0x07, 0x01, 0x01
        /*0010*/ 	.byte	0x02, 0x03, 0x00, 0x00, 0x02, 0x06, 0x01, 0x00, 0x04, 0x0b, 0x08, 0x00, 0x09, 0x00, 0x00, 0x00
        /*0020*/ 	.byte	0x00, 0x00, 0x00, 0x00


//--------------------- .nv.info._Z10vector_addPfS_S_i --------------------------
	.section	.nv.info._Z10vector_addPfS_S_i,"",@"SHT_CUDA_INFO"
	.sectionflags	@""
	.align	4


	//----- nvinfo : EIATTR_CUDA_API_VERSION
	.align		4
        /*0000*/ 	.byte	0x04, 0x37
        /*0002*/ 	.short	(.L_8 - .L_7)
.L_7:
        /*0004*/ 	.word	0x00000082


	//----- nvinfo : EIATTR_KPARAM_INFO
	.align		4
.L_8:
        /*0008*/ 	.byte	0x04, 0x17
        /*000a*/ 	.short	(.L_10 - .L_9)
.L_9:
        /*000c*/ 	.word	0x00000000
        /*0010*/ 	.short	0x0003
        /*0012*/ 	.short	0x0018
        /*0014*/ 	.byte	0x00, 0xf0, 0x11, 0x00


	//----- nvinfo : EIATTR_KPARAM_INFO
	.align		4
.L_10:
        /*0018*/ 	.byte	0x04, 0x17
        /*001a*/ 	.short	(.L_12 - .L_11)
.L_11:
        /*001c*/ 	.word	0x00000000
        /*0020*/ 	.short	0x0002
        /*0022*/ 	.short	0x0010
        /*0024*/ 	.byte	0x00, 0xf5, 0x21, 0x00


	//----- nvinfo : EIATTR_KPARAM_INFO
	.align		4
.L_12:
        /*0028*/ 	.byte	0x04, 0x17
        /*002a*/ 	.short	(.L_14 - .L_13)
.L_13:
        /*002c*/ 	.word	0x00000000
        /*0030*/ 	.short	0x0001
        /*0032*/ 	.short	0x0008
        /*0034*/ 	.byte	0x00, 0xf5, 0x21, 0x00


	//----- nvinfo : EIATTR_KPARAM_INFO
	.align		4
.L_14:
        /*0038*/ 	.byte	0x04, 0x17
        /*003a*/ 	.short	(.L_16 - .L_15)
.L_15:
        /*003c*/ 	.word	0x00000000
        /*0040*/ 	.short	0x0000
        /*0042*/ 	.short	0x0000
        /*0044*/ 	.byte	0x00, 0xf5, 0x21, 0x00


	//----- nvinfo : EIATTR_SPARSE_MMA_MASK
	.align		4
.L_16:
        /*0048*/ 	.byte	0x03, 0x50
        /*004a*/ 	.short	0x0000


	//----- nvinfo : EIATTR_MAXREG_COUNT
	.align		4
        /*004c*/ 	.byte	0x03, 0x1b
        /*004e*/ 	.short	0x00ff


	//----- nvinfo : EIATTR_EXTERNS
	.align		4
        /*0050*/ 	.byte	0x04, 0x0f
        /*0052*/ 	.short	(.L_18 - .L_17)


	//   ....[0]....
	.align		4
.L_17:
        /*0054*/ 	.word	index@(vprintf)


	//----- nvinfo : EIATTR_MERCURY_ISA_VERSION
	.align		4
.L_18:
        /*0058*/ 	.byte	0x03, 0x5f
        /*005a*/ 	.short	0x0101


	//----- nvinfo : EIATTR_VRC_CTA_INIT_COUNT
	.align		4
        /*005c*/ 	.byte	0x02, 0x4a
	.zero		1
	.zero		1


	//----- nvinfo : EIATTR_SYSCALL_OFFSETS
	.align		4
        /*0060*/ 	.byte	0x04, 0x46
        /*0062*/ 	.short	(.L_20 - .L_19)


	//   ....[0]....
.L_19:
        /*0064*/ 	.word	0x00000300


	//   ....[1]....
        /*0068*/ 	.word	0x000003e0


	//   ....[2]....
        /*006c*/ 	.word	0x000004c0


	//   ....[3]....
        /*0070*/ 	.word	0x000005a0


	//   ....[4]....
        /*0074*/ 	.word	0x00000680


	//   ....[5]....
        /*0078*/ 	.word	0x00000760


	//   ....[6]....
        /*007c*/ 	.word	0x00000840


	//   ....[7]....
        /*0080*/ 	.word	0x00000920


	//   ....[8]....
        /*0084*/ 	.word	0x00000b60


	//   ....[9]....
        /*0088*/ 	.word	0x00000c40


	//   ....[10]....
        /*008c*/ 	.word	0x00000d20


	//   ....[11]....
        /*0090*/ 	.word	0x00000e00


	//   ....[12]....
        /*0094*/ 	.word	0x00000fa0


	//   ....[13]....
        /*0098*/ 	.word	0x00001080


	//   ....[14]....
        /*009c*/ 	.word	0x00001220


	//----- nvinfo : EIATTR_EXIT_INSTR_OFFSETS
	.align		4
.L_20:
        /*00a0*/ 	.byte	0x04, 0x1c
        /*00a2*/ 	.short	(.L_22 - .L_21)


	//   ....[0]....
.L_21:
        /*00a4*/ 	.word	0x00000070


	//   ....[1]....
        /*00a8*/ 	.word	0x000009d0


	//   ....[2]....
        /*00ac*/ 	.word	0x00000e30


	//   ....[3]....
        /*00b0*/ 	.word	0x000010d0


	//   ....[4]....
        /*00b4*/ 	.word	0x00001230


	//----- nvinfo : EIATTR_CRS_STACK_SIZE
	.align		4
.L_22:
        /*00b8*/ 	.byte	0x04, 0x1e
        /*00ba*/ 	.short	(.L_24 - .L_23)
.L_23:
        /*00bc*/ 	.word	0x00000000


	//----- nvinfo : EIATTR_CBANK_PARAM_SIZE
	.align		4
.L_24:
        /*00c0*/ 	.byte	0x03, 0x19
        /*00c2*/ 	.short	0x001c


	//----- nvinfo : EIATTR_PARAM_CBANK
	.align		4
        /*00c4*/ 	.byte	0x04, 0x0a
        /*00c6*/ 	.short	(.L_26 - .L_25)
	.align		4
.L_25:
        /*00c8*/ 	.word	index@(.nv.constant0._Z10vector_addPfS_S_i)
        /*00cc*/ 	.short	0x0380
        /*00ce*/ 	.short	0x001c


	//----- nvinfo : EIATTR_SW_WAR
	.align		4
.L_26:
        /*00d0*/ 	.byte	0x04, 0x36
        /*00d2*/ 	.short	(.L_28 - .L_27)
.L_27:
        /*00d4*/ 	.word	0x00000008
.L_28:


//--------------------- .nv.callgraph             --------------------------
	.section	.nv.callgraph,"",@"SHT_CUDA_CALLGRAPH"
	.align	4
	.sectionentsize	8
	.align		4
        /*0000*/ 	.word	0x00000000
	.align		4
        /*0004*/ 	.word	0xffffffff
	.align		4
        /*0008*/ 	.word	index@(_Z10vector_addPfS_S_i)
	.align		4
        /*000c*/ 	.word	index@(vprintf)
	.align		4
        /*0010*/ 	.word	0x00000000
	.align		4
        /*0014*/ 	.word	0xfffffffe
	.align		4
        /*0018*/ 	.word	0x00000000
	.align		4
        /*001c*/ 	.word	0xfffffffd
	.align		4
        /*0020*/ 	.word	0x00000000
	.align		4
        /*0024*/ 	.word	0xfffffffc


//--------------------- .nv.constant4             --------------------------
	.section	.nv.constant4,"a",@progbits
	.align	8
	.align		8
.nv.constant4:
        /*0000*/ 	.dword	vprintf
	.align		8
        /*0008*/ 	.dword	$str


//--------------------- .text._Z10vector_addPfS_S_i --------------------------
	.section	.text._Z10vector_addPfS_S_i,"ax",@progbits
	.align	128
        .global         _Z10vector_addPfS_S_i
        .type           _Z10vector_addPfS_S_i,@function
        .size           _Z10vector_addPfS_S_i,(.L_x_20 - _Z10vector_addPfS_S_i)
        .other          _Z10vector_addPfS_S_i,@"STO_CUDA_ENTRY STV_DEFAULT"
_Z10vector_addPfS_S_i:
.text._Z10vector_addPfS_S_i:
[----:B------:R-:W0:Y:S08]  /*0000*/  LDC R1, c[0x0][0x37c] ;  /* 0x0000df00ff017b82 */ /* 0x000e300000000800 */
[----:B------:R-:W1:Y:S01]  /*0010*/  LDC R0, c[0x0][0x398] ;  /* 0x0000e600ff007b82 */ /* 0x000e620000000800 */
[----:B------:R-:W2:Y:S01]  /*0020*/  LDCU UR4, c[0x0][0x2f8] ;  /* 0x00005f00ff0477ac */ /* 0x000ea20008000800 */
[----:B0-----:R-:W-:Y:S01]  /*0030*/  VIADD R1, R1, 0xfffffff8 ;  /* 0xfffffff801017836 */ /* 0x001fe20000000000 */
[----:B------:R-:W0:Y:S04]  /*0040*/  LDCU UR5, c[0x0][0x2fc] ;  /* 0x00005f80ff0577ac */ /* 0x000e280008000800 */
[----:B--2---:R-:W-:-:S02]  /*0050*/  IADD3 R23, P1, PT, R1, UR4, RZ ;  /* 0x0000000401177c10 */ /* 0x004fc4000ff3e0ff */
[----:B-1----:R-:W-:-:S13]  /*0060*/  ISETP.GE.AND P0, PT, R0, 0x1, PT ;  /* 0x000000010000780c */ /* 0x002fda0003f06270 */
[----:B0-----:R-:W-:Y:S05]  /*0070*/  @!P0 EXIT ;  /* 0x000000000000894d */ /* 0x001fea0003800000 */
[C---:B------:R-:W-:Y:S01]  /*0080*/  ISETP.GE.U32.AND P0, PT, R0.reuse, 0x8, PT ;  /* 0x000000080000780c */ /* 0x040fe20003f06070 */
[----:B------:R-:W0:Y:S01]  /*0090*/  LDCU.64 UR36, c[0x0][0x358] ;  /* 0x00006b00ff2477ac */ /* 0x000e220008000a00 */
[----:B------:R-:W-:Y:S02]  /*00a0*/  IMAD.X R22, RZ, RZ, UR5, P1 ;  /* 0x00000005ff167e24 */ /* 0x000fe400088e06ff */
[----:B------:R-:W-:Y:S01]  /*00b0*/  HFMA2 R25, -RZ, RZ, 0, 0 ;  /* 0x00000000ff197431 */ /* 0x000fe200000001ff */
[----:B------:R-:W-:-:S08]  /*00c0*/  LOP3.LUT R26, R0, 0x7, RZ, 0xc0, !PT ;  /* 0x00000007001a7812 */ /* 0x000fd000078ec0ff */
[----:B------:R-:W-:Y:S05]  /*00d0*/  @!P0 BRA `(.L_x_0) ;  /* 0x0000000800388947 */ /* 0x000fea0003800000 */
[----:B------:R-:W1:Y:S01]  /*00e0*/  LDCU.128 UR12, c[0x0][0x380] ;  /* 0x00007000ff0c77ac */ /* 0x000e620008000c00 */
[----:B------:R-:W-:Y:S01]  /*00f0*/  LOP3.LUT R25, R0, 0x7ffffff8, RZ, 0xc0, !PT ;  /* 0x7ffffff800197812 */ /* 0x000fe200078ec0ff */
[----:B------:R-:W-:Y:S01]  /*0100*/  BSSY.RECONVERGENT B6, `(.L_x_0) ;  /* 0x000008b000067945 */ /* 0x000fe20003800200 */
[----:B------:R-:W2:Y:S03]  /*0110*/  LDCU.64 UR6, c[0x0][0x390] ;  /* 0x00007200ff0677ac */ /* 0x000ea60008000a00 */
[----:B------:R-:W-:Y:S01]  /*0120*/  IMAD.MOV R2, RZ, RZ, -R25 ;  /* 0x000000ffff027224 */ /* 0x000fe200078e0a19 */
[----:B-1----:R-:W-:Y:S02]  /*0130*/  UIADD3 UR8, UP0, UPT, UR14, 0x10, URZ ;  /* 0x000000100e087890 */ /* 0x002fe4000ff1e0ff */
[----:B------:R-:W-:Y:S02]  /*0140*/  UIADD3 UR4, UP2, UPT, UR12, 0x10, URZ ;  /* 0x000000100c047890 */ /* 0x000fe4000ff5e0ff */
[----:B--2---:R-:W-:-:S02]  /*0150*/  UIADD3 UR6, UP1, UPT, UR6, 0x10, URZ ;  /* 0x0000001006067890 */ /* 0x004fc4000ff3e0ff */
[----:B------:R-:W-:Y:S01]  /*0160*/  UIADD3.X UR9, UPT, UPT, URZ, UR15, URZ, UP0, !UPT ;  /* 0x0000000fff097290 */ /* 0x000fe200087fe4ff */
[----:B------:R-:W-:Y:S01]  /*0170*/  IMAD.U32 R28, RZ, RZ, UR8 ;  /* 0x00000008ff1c7e24 */ /* 0x000fe2000f8e00ff */
[----:B------:R-:W-:Y:S01]  /*0180*/  UIADD3.X UR5, UPT, UPT, URZ, UR13, URZ, UP2, !UPT ;  /* 0x0000000dff057290 */ /* 0x000fe200097fe4ff */
[----:B------:R-:W-:Y:S01]  /*0190*/  IMAD.U32 R16, RZ, RZ, UR4 ;  /* 0x00000004ff107e24 */ /* 0x000fe2000f8e00ff */
[----:B------:R-:W-:Y:S01]  /*01a0*/  UIADD3.X UR7, UPT, UPT, URZ, UR7, URZ, UP1, !UPT ;  /* 0x00000007ff077290 */ /* 0x000fe20008ffe4ff */
[----:B------:R-:W-:Y:S01]  /*01b0*/  MOV R18, UR6 ;  /* 0x0000000600127c02 */ /* 0x000fe20008000f00 */
[----:B------:R-:W-:Y:S02]  /*01c0*/  IMAD.U32 R29, RZ, RZ, UR9 ;  /* 0x00000009ff1d7e24 */ /* 0x000fe4000f8e00ff */
[----:B------:R-:W-:Y:S02]  /*01d0*/  IMAD.U32 R17, RZ, RZ, UR5 ;  /* 0x00000005ff117e24 */ /* 0x000fe4000f8e00ff */
[----:B------:R-:W-:-:S07]  /*01e0*/  MOV R19, UR7 ;  /* 0x0000000700137c02 */ /* 0x000fce0008000f00 */
.L_x_9:
[----:B0-----:R-:W2:Y:S04]  /*01f0*/  LDG.E R3, desc[UR36][R28.64+-0x10] ;  /* 0xfffff0241c037981 */ /* 0x001ea8000c1e1900 */
[----:B------:R-:W2:Y:S01]  /*0200*/  LDG.E R0, desc[UR36][R18.64+-0x10] ;  /* 0xfffff02412007981 */ /* 0x000ea2000c1e1900 */
[----:B------:R-:W-:Y:S01]  /*0210*/  MOV R24, 0x0 ;  /* 0x0000000000187802 */ /* 0x000fe20000000f00 */
[----:B------:R-:W0:Y:S01]  /*0220*/  LDCU.64 UR4, c[0x4][0x8] ;  /* 0x01000100ff0477ac */ /* 0x000e220008000a00 */
[----:B------:R-:W-:Y:S01]  /*0230*/  VIADD R2, R2, 0x8 ;  /* 0x0000000802027836 */ /* 0x000fe20000000000 */
[----:B------:R-:W-:Y:S01]  /*0240*/  MOV R7, R22 ;  /* 0x0000001600077202 */ /* 0x000fe20000000f00 */
[----:B------:R1:W3:Y:S01]  /*0250*/  LDC.64 R8, c[0x4][R24] ;  /* 0x0100000018087b82 */ /* 0x0002e20000000a00 */
[----:B------:R-:W-:-:S02]  /*0260*/  IMAD.MOV.U32 R6, RZ, RZ, R23 ;  /* 0x000000ffff067224 */ /* 0x000fc400078e0017 */
[----:B------:R-:W-:-:S04]  /*0270*/  ISETP.NE.AND P0, PT, R2, RZ, PT ;  /* 0x000000ff0200720c */ /* 0x000fc80003f05270 */
[----:B------:R-:W-:Y:S02]  /*0280*/  P2R R27, PR, RZ, 0x1 ;  /* 0x00000001ff1b7803 */ /* 0x000fe40000000000 */
[----:B0-----:R-:W-:Y:S01]  /*0290*/  MOV R4, UR4 ;  /* 0x0000000400047c02 */ /* 0x001fe20008000f00 */
[----:B------:R-:W-:Y:S02]  /*02a0*/  IMAD.U32 R5, RZ, RZ, UR5 ;  /* 0x00000005ff057e24 */ /* 0x000fe4000f8e00ff */
[----:B--2---:R-:W-:-:S04]  /*02b0*/  FADD R3, R3, R0 ;  /* 0x0000000003037221 */ /* 0x004fc80000000000 */
[----:B------:R-:W0:Y:S01]  /*02c0*/  F2F.F64.F32 R10, R3 ;  /* 0x00000003000a7310 */ /* 0x000e220000201800 */
[----:B------:R1:W-:Y:S04]  /*02d0*/  STG.E desc[UR36][R16.64+-0x10], R3 ;  /* 0xfffff00310007986 */ /* 0x0003e8000c101924 */
[----:B0--3--:R1:W-:Y:S02]  /*02e0*/  STL.64 [R1], R10 ;  /* 0x0000000a01007387 */ /* 0x0093e40000100a00 */
[----:B------:R-:W-:-:S07]  /*02f0*/  LEPC R20, `(.L_x_1) ;  /* 0x000000001014794e */ /* 0x000fce0000000000 */
[----:B-1----:R-:W-:Y:S05]  /*0300*/  CALL.ABS.NOINC R8 ;  /* 0x0000000008007343 */ /* 0x002fea0003c00000 */
.L_x_1:
[----:B------:R-:W2:Y:S04]  /*0310*/  LDG.E R3, desc[UR36][R28.64+-0xc] ;  /* 0xfffff4241c037981 */ /* 0x000ea8000c1e1900 */
[----:B------:R-:W2:Y:S01]  /*0320*/  LDG.E R0, desc[UR36][R18.64+-0xc] ;  /* 0xfffff42412007981 */ /* 0x000ea2000c1e1900 */
[----:B------:R0:W1:Y:S01]  /*0330*/  LDC.64 R8, c[0x4][R24] ;  /* 0x0100000018087b82 */ /* 0x0000620000000a00 */
[----:B------:R-:W3:Y:S01]  /*0340*/  LDCU.64 UR4, c[0x4][0x8] ;  /* 0x01000100ff0477ac */ /* 0x000ee20008000a00 */
[----:B------:R-:W-:Y:S01]  /*0350*/  MOV R6, R23 ;  /* 0x0000001700067202 */ /* 0x000fe20000000f00 */
[----:B------:R-:W-:Y:S02]  /*0360*/  IMAD.MOV.U32 R7, RZ, RZ, R22 ;  /* 0x000000ffff077224 */ /* 0x000fe400078e0016 */
[----:B---3--:R-:W-:-:S02]  /*0370*/  IMAD.U32 R4, RZ, RZ, UR4 ;  /* 0x00000004ff047e24 */ /* 0x008fc4000f8e00ff */
[----:B------:R-:W-:Y:S02]  /*0380*/  IMAD.U32 R5, RZ, RZ, UR5 ;  /* 0x00000005ff057e24 */ /* 0x000fe4000f8e00ff */
[----:B--2---:R-:W-:-:S04]  /*0390*/  FADD R3, R3, R0 ;  /* 0x0000000003037221 */ /* 0x004fc80000000000 */
[----:B------:R-:W2:Y:S01]  /*03a0*/  F2F.F64.F32 R10, R3 ;  /* 0x00000003000a7310 */ /* 0x000ea20000201800 */
[----:B------:R0:W-:Y:S04]  /*03b0*/  STG.E desc[UR36][R16.64+-0xc], R3 ;  /* 0xfffff40310007986 */ /* 0x0001e8000c101924 */
[----:B-12---:R0:W-:Y:S02]  /*03c0*/  STL.64 [R1], R10 ;  /* 0x0000000a01007387 */ /* 0x0061e40000100a00 */
[----:B------:R-:W-:-:S07]  /*03d0*/  LEPC R20, `(.L_x_2) ;  /* 0x000000001014794e */ /* 0x000fce0000000000 */
[----:B0-----:R-:W-:Y:S05]  /*03e0*/  CALL.ABS.NOINC R8 ;  /* 0x0000000008007343 */ /* 0x001fea0003c00000 */
.L_x_2:
[----:B------:R-:W2:Y:S04]  /*03f0*/  LDG.E R3, desc[UR36][R28.64+-0x8] ;  /* 0xfffff8241c037981 */ /* 0x000ea8000c1e1900 */
[----:B------:R-:W2:Y:S01]  /*0400*/  LDG.E R0, desc[UR36][R18.64+-0x8] ;  /* 0xfffff82412007981 */ /* 0x000ea2000c1e1900 */
[----:B------:R0:W1:Y:S01]  /*0410*/  LDC.64 R8, c[0x4][R24] ;  /* 0x0100000018087b82 */ /* 0x0000620000000a00 */
[----:B------:R-:W3:Y:S01]  /*0420*/  LDCU.64 UR4, c[0x4][0x8] ;  /* 0x01000100ff0477ac */ /* 0x000ee20008000a00 */
[----:B------:R-:W-:Y:S02]  /*0430*/  IMAD.MOV.U32 R6, RZ, RZ, R23 ;  /* 0x000000ffff067224 */ /* 0x000fe400078e0017 */
[----:B------:R-:W-:Y:S02]  /*0440*/  IMAD.MOV.U32 R7, RZ, RZ, R22 ;  /* 0x000000ffff077224 */ /* 0x000fe400078e0016 */
[----:B---3--:R-:W-:Y:S01]  /*0450*/  IMAD.U32 R4, RZ, RZ, UR4 ;  /* 0x00000004ff047e24 */ /* 0x008fe2000f8e00ff */
[----:B------:R-:W-:Y:S01]  /*0460*/  MOV R5, UR5 ;  /* 0x0000000500057c02 */ /* 0x000fe20008000f00 */
[----:B--2---:R-:W-:-:S04]  /*0470*/  FADD R3, R3, R0 ;  /* 0x0000000003037221 */ /* 0x004fc80000000000 */
[----:B------:R-:W2:Y:S01]  /*0480*/  F2F.F64.F32 R10, R3 ;  /* 0x00000003000a7310 */ /* 0x000ea20000201800 */
[----:B------:R0:W-:Y:S04]  /*0490*/  STG.E desc[UR36][R16.64+-0x8], R3 ;  /* 0xfffff80310007986 */ /* 0x0001e8000c101924 */
[----:B-12---:R0:W-:Y:S02]  /*04a0*/  STL.64 [R1], R10 ;  /* 0x0000000a01007387 */ /* 0x0061e40000100a00 */
[----:B------:R-:W-:-:S07]  /*04b0*/  LEPC R20, `(.L_x_3) ;  /* 0x000000001014794e */ /* 0x000fce0000000000 */
[----:B0-----:R-:W-:Y:S05]  /*04c0*/  CALL.ABS.NOINC R8 ;  /* 0x0000000008007343 */ /* 0x001fea0003c00000 */
.L_x_3:
[----:B------:R-:W2:Y:S04]  /*04d0*/  LDG.E R3, desc[UR36][R28.64+-0x4] ;  /* 0xfffffc241c037981 */ /* 0x000ea8000c1e1900 */
[----:B------:R-:W2:Y:S01]  /*04e0*/  LDG.E R0, desc[UR36][R18.64+-0x4] ;  /* 0xfffffc2412007981 */ /* 0x000ea2000c1e1900 */
[----:B------:R0:W1:Y:S01]  /*04f0*/  LDC.64 R8, c[0x4][R24] ;  /* 0x0100000018087b82 */ /* 0x0000620000000a00 */
[----:B------:R-:W3:Y:S01]  /*0500*/  LDCU.64 UR4, c[0x4][0x8] ;  /* 0x01000100ff0477ac */ /* 0x000ee20008000a00 */
[----:B------:R-:W-:Y:S01]  /*0510*/  IMAD.MOV.U32 R6, RZ, RZ, R23 ;  /* 0x000000ffff067224 */ /* 0x000fe200078e0017 */
[----:B------:R-:W-:Y:S02]  /*0520*/  MOV R7, R22 ;  /* 0x0000001600077202 */ /* 0x000fe40000000f00 */
[----:B---3--:R-:W-:Y:S01]  /*0530*/  MOV R4, UR4 ;  /* 0x0000000400047c02 */ /* 0x008fe20008000f00 */
[----:B------:R-:W-:-:S02]  /*0540*/  IMAD.U32 R5, RZ, RZ, UR5 ;  /* 0x00000005ff057e24 */ /* 0x000fc4000f8e00ff */
[----:B--2---:R-:W-:-:S04]  /*0550*/  FADD R3, R3, R0 ;  /* 0x0000000003037221 */ /* 0x004fc80000000000 */
[----:B------:R-:W2:Y:S01]  /*0560*/  F2F.F64.F32 R10, R3 ;  /* 0x00000003000a7310 */ /* 0x000ea20000201800 */
[----:B------:R0:W-:Y:S04]  /*0570*/  STG.E desc[UR36][R16.64+-0x4], R3 ;  /* 0xfffffc0310007986 */ /* 0x0001e8000c101924 */
[----:B-12---:R0:W-:Y:S02]  /*0580*/  STL.64 [R1], R10 ;  /* 0x0000000a01007387 */ /* 0x0061e40000100a00 */
[----:B------:R-:W-:-:S07]  /*0590*/  LEPC R20, `(.L_x_4) ;  /* 0x000000001014794e */ /* 0x000fce0000000000 */
[----:B0-----:R-:W-:Y:S05]  /*05a0*/  CALL.ABS.NOINC R8 ;  /* 0x0000000008007343 */ /* 0x001fea0003c00000 */
.L_x_4:
        /* <DEDUP_REMOVED lines=14> */
.L_x_5:
[----:B------:R-:W2:Y:S04]  /*0690*/  LDG.E R3, desc[UR36][R28.64+0x4] ;  /* 0x000004241c037981 */ /* 0x000ea8000c1e1900 */
[----:B------:R-:W2:Y:S01]  /*06a0*/  LDG.E R0, desc[UR36][R18.64+0x4] ;  /* 0x0000042412007981 */ /* 0x000ea2000c1e1900 */
[----:B------:R0:W1:Y:S01]  /*06b0*/  LDC.64 R8, c[0x4][R24] ;  /* 0x0100000018087b82 */ /* 0x0000620000000a00 */
[----:B------:R-:W3:Y:S01]  /*06c0*/  LDCU.64 UR4, c[0x4][0x8] ;  /* 0x01000100ff0477ac */ /* 0x000ee20008000a00 */
[----:B------:R-:W-:Y:S01]  /*06d0*/  MOV R6, R23 ;  /* 0x0000001700067202 */ /* 0x000fe20000000f00 */
[----:B------:R-:W-:Y:S01]  /*06e0*/  IMAD.MOV.U32 R7, RZ, RZ, R22 ;  /* 0x000000ffff077224 */ /* 0x000fe200078e0016 */
        /* <DEDUP_REMOVED lines=8> */
.L_x_6:
        /* <DEDUP_REMOVED lines=14> */
.L_x_7:
        /* <DEDUP_REMOVED lines=14> */
.L_x_8:
[----:B------:R-:W-:Y:S02]  /*0930*/  ISETP.NE.AND P6, PT, R27, RZ, PT ;  /* 0x000000ff1b00720c */ /* 0x000fe40003fc5270 */
[----:B------:R-:W-:Y:S02]  /*0940*/  IADD3 R18, P1, PT, R18, 0x20, RZ ;  /* 0x0000002012127810 */ /* 0x000fe40007f3e0ff */
[----:B------:R-:W-:Y:S02]  /*0950*/  IADD3 R28, P0, PT, R28, 0x20, RZ ;  /* 0x000000201c1c7810 */ /* 0x000fe40007f1e0ff */
[----:B------:R-:W-:Y:S01]  /*0960*/  IADD3 R16, P2, PT, R16, 0x20, RZ ;  /* 0x0000002010107810 */ /* 0x000fe20007f5e0ff */
[----:B------:R-:W-:Y:S01]  /*0970*/  IMAD.X R19, RZ, RZ, R19, P1 ;  /* 0x000000ffff137224 */ /* 0x000fe200008e0613 */
[----:B------:R-:W-:Y:S02]  /*0980*/  IADD3.X R29, PT, PT, RZ, R29, RZ, P0, !PT ;  /* 0x0000001dff1d7210 */ /* 0x000fe400007fe4ff */
[----:B------:R-:W-:-:S03]  /*0990*/  IADD3.X R17, PT, PT, RZ, R17, RZ, P2, !PT ;  /* 0x00000011ff117210 */ /* 0x000fc600017fe4ff */
[----:B------:R-:W-:Y:S06]  /*09a0*/  @P6 BRA `(.L_x_9) ;  /* 0xfffffff800106947 */ /* 0x000fec000383ffff */
[----:B------:R-:W-:Y:S05]  /*09b0*/  BSYNC.RECONVERGENT B6 ;  /* 0x0000000000067941 */ /* 0x000fea0003800200 */
.L_x_0:
[----:B------:R-:W-:-:S13]  /*09c0*/  ISETP.NE.AND P0, PT, R26, RZ, PT ;  /* 0x000000ff1a00720c */ /* 0x000fda0003f05270 */
[----:B0-----:R-:W-:Y:S05]  /*09d0*/  @!P0 EXIT ;  /* 0x000000000000894d */ /* 0x001fea0003800000 */
[----:B------:R-:W0:Y:S01]  /*09e0*/  LDC R24, c[0x0][0x398] ;  /* 0x0000e600ff187b82 */ /* 0x000e220000000800 */
[----:B------:R-:W-:Y:S02]  /*09f0*/  ISETP.GE.U32.AND P0, PT, R26, 0x4, PT ;  /* 0x000000041a00780c */ /* 0x000fe40003f06070 */
[----:B0-----:R-:W-:-:S11]  /*0a00*/  LOP3.LUT R24, R24, 0x3, RZ, 0xc0, !PT ;  /* 0x0000000318187812 */ /* 0x001fd600078ec0ff */
[----:B------:R-:W-:Y:S05]  /*0a10*/  @!P0 BRA `(.L_x_10) ;  /* 0x0000000400008947 */ /* 0x000fea0003800000 */
[----:B------:R-:W0:Y:S08]  /*0a20*/  LDC.64 R26, c[0x0][0x388] ;  /* 0x0000e200ff1a7b82 */ /* 0x000e300000000a00 */
[----:B------:R-:W1:Y:S08]  /*0a30*/  LDC.64 R18, c[0x0][0x390] ;  /* 0x0000e400ff127b82 */ /* 0x000e700000000a00 */
[----:B------:R-:W2:Y:S01]  /*0a40*/  LDC.64 R16, c[0x0][0x380] ;  /* 0x0000e000ff107b82 */ /* 0x000ea20000000a00 */
[----:B------:R-:W-:Y:S01]  /*0a50*/  MOV R2, 0x0 ;  /* 0x0000000000027802 */ /* 0x000fe20000000f00 */
[----:B------:R-:W3:Y:S01]  /*0a60*/  LDCU.64 UR4, c[0x4][0x8] ;  /* 0x01000100ff0477ac */ /* 0x000ee20008000a00 */
[----:B0-----:R-:W-:-:S05]  /*0a70*/  IMAD.WIDE.U32 R26, R25, 0x4, R26 ;  /* 0x00000004191a7825 */ /* 0x001fca00078e001a */
[----:B------:R-:W4:Y:S01]  /*0a80*/  LDG.E R3, desc[UR36][R26.64] ;  /* 0x000000241a037981 */ /* 0x000f22000c1e1900 */
[----:B-1----:R-:W-:-:S05]  /*0a90*/  IMAD.WIDE.U32 R18, R25, 0x4, R18 ;  /* 0x0000000419127825 */ /* 0x002fca00078e0012 */
[----:B------:R-:W4:Y:S01]  /*0aa0*/  LDG.E R0, desc[UR36][R18.64] ;  /* 0x0000002412007981 */ /* 0x000f22000c1e1900 */
[----:B--2---:R-:W-:Y:S01]  /*0ab0*/  IMAD.WIDE.U32 R16, R25, 0x4, R16 ;  /* 0x0000000419107825 */ /* 0x004fe200078e0010 */
[----:B------:R0:W1:Y:S01]  /*0ac0*/  LDC.64 R8, c[0x4][R2] ;  /* 0x0100000002087b82 */ /* 0x0000620000000a00 */
[----:B---3--:R-:W-:Y:S02]  /*0ad0*/  MOV R5, UR5 ;  /* 0x0000000500057c02 */ /* 0x008fe40008000f00 */
[----:B------:R-:W-:Y:S01]  /*0ae0*/  IMAD.U32 R4, RZ, RZ, UR4 ;  /* 0x00000004ff047e24 */ /* 0x000fe2000f8e00ff */
[----:B------:R-:W-:Y:S01]  /*0af0*/  MOV R7, R22 ;  /* 0x0000001600077202 */ /* 0x000fe20000000f00 */
[----:B------:R-:W-:Y:S02]  /*0b00*/  IMAD.MOV.U32 R6, RZ, RZ, R23 ;  /* 0x000000ffff067224 */ /* 0x000fe400078e0017 */
[----:B----4-:R-:W-:-:S04]  /*0b10*/  FADD R3, R3, R0 ;  /* 0x0000000003037221 */ /* 0x010fc80000000000 */
[----:B------:R-:W2:Y:S01]  /*0b20*/  F2F.F64.F32 R10, R3 ;  /* 0x00000003000a7310 */ /* 0x000ea20000201800 */
[----:B------:R0:W-:Y:S04]  /*0b30*/  STG.E desc[UR36][R16.64], R3 ;  /* 0x0000000310007986 */ /* 0x0001e8000c101924 */
[----:B-12---:R0:W-:Y:S02]  /*0b40*/  STL.64 [R1], R10 ;  /* 0x0000000a01007387 */ /* 0x0061e40000100a00 */
[----:B------:R-:W-:-:S07]  /*0b50*/  LEPC R20, `(.L_x_11) ;  /* 0x000000001014794e */ /* 0x000fce0000000000 */
[----:B0-----:R-:W-:Y:S05]  /*0b60*/  CALL.ABS.NOINC R8 ;  /* 0x0000000008007343 */ /* 0x001fea0003c00000 */
.L_x_11:
[----:B------:R-:W2:Y:S04]  /*0b70*/  LDG.E R3, desc[UR36][R26.64+0x4] ;  /* 0x000004241a037981 */ /* 0x000ea8000c1e1900 */
[----:B------:R-:W2:Y:S01]  /*0b80*/  LDG.E R0, desc[UR36][R18.64+0x4] ;  /* 0x0000042412007981 */ /* 0x000ea2000c1e1900 */
[----:B------:R0:W1:Y:S01]  /*0b90*/  LDC.64 R8, c[0x4][R2] ;  /* 0x0100000002087b82 */ /* 0x0000620000000a00 */
[----:B------:R-:W3:Y:S01]  /*0ba0*/  LDCU.64 UR4, c[0x4][0x8] ;  /* 0x01000100ff0477ac */ /* 0x000ee20008000a00 */
[----:B------:R-:W-:Y:S01]  /*0bb0*/  IMAD.MOV.U32 R6, RZ, RZ, R23 ;  /* 0x000000ffff067224 */ /* 0x000fe200078e0017 */
[----:B------:R-:W-:Y:S01]  /*0bc0*/  MOV R7, R22 ;  /* 0x0000001600077202 */ /* 0x000fe20000000f00 */
        /* <DEDUP_REMOVED lines=8> */
.L_x_12:
        /* <DEDUP_REMOVED lines=14> */
.L_x_13:
        /* <DEDUP_REMOVED lines=14> */
.L_x_14:
[----:B------:R-:W-:-:S07]  /*0e10*/  VIADD R25, R25, 0x4 ;  /* 0x0000000419197836 */ /* 0x000fce0000000000 */
.L_x_10:
[----:B------:R-:W-:-:S13]  /*0e20*/  ISETP.NE.AND P0, PT, R24, RZ, PT ;  /* 0x000000ff1800720c */ /* 0x000fda0003f05270 */
[----:B------:R-:W-:Y:S05]  /*0e30*/  @!P0 EXIT ;  /* 0x000000000000894d */ /* 0x000fea0003800000 */
[----:B------:R-:W-:-:S13]  /*0e40*/  ISETP.NE.AND P0, PT, R24, 0x1, PT ;  /* 0x000000011800780c */ /* 0x000fda0003f05270 */
        /* <DEDUP_REMOVED lines=22> */
.L_x_16:
        /* <DEDUP_REMOVED lines=14> */
.L_x_17:
[----:B------:R-:W-:-:S07]  /*1090*/  IADD3 R25, PT, PT, R25, 0x2, RZ ;  /* 0x0000000219197810 */ /* 0x000fce0007ffe0ff */
.L_x_15:
[----:B------:R-:W0:Y:S02]  /*10a0*/  LDC R0, c[0x0][0x398] ;  /* 0x0000e600ff007b82 */ /* 0x000e240000000800 */
[----:B0-----:R-:W-:-:S04]  /*10b0*/  LOP3.LUT R0, R0, 0x1, RZ, 0xc0, !PT ;  /* 0x0000000100007812 */ /* 0x001fc800078ec0ff */
[----:B------:R-:W-:-:S13]  /*10c0*/  ISETP.NE.U32.AND P0, PT, R0, 0x1, PT ;  /* 0x000000010000780c */ /* 0x000fda0003f05070 */
[----:B------:R-:W-:Y:S05]  /*10d0*/  @P0 EXIT ;  /* 0x000000000000094d */ /* 0x000fea0003800000 */
[----:B------:R-:W0:Y:S08]  /*10e0*/  LDC.64 R2, c[0x0][0x390] ;  /* 0x0000e400ff027b82 */ /* 0x000e300000000a00 */
[----:B------:R-:W1:Y:S08]  /*10f0*/  LDC.64 R4, c[0x0][0x388] ;  /* 0x0000e200ff047b82 */ /* 0x000e700000000a00 */
[----:B------:R-:W2:Y:S01]  /*1100*/  LDC.64 R8, c[0x0][0x380] ;  /* 0x0000e000ff087b82 */ /* 0x000ea20000000a00 */
[----:B------:R-:W-:Y:S01]  /*1110*/  MOV R12, 0x0 ;  /* 0x00000000000c7802 */ /* 0x000fe20000000f00 */
[----:B------:R-:W3:Y:S01]  /*1120*/  LDCU.64 UR4, c[0x4][0x8] ;  /* 0x01000100ff0477ac */ /* 0x000ee20008000a00 */
[----:B0-----:R-:W-:-:S06]  /*1130*/  IMAD.WIDE.U32 R2, R25, 0x4, R2 ;  /* 0x0000000419027825 */ /* 0x001fcc00078e0002 */
[----:B------:R-:W4:Y:S01]  /*1140*/  LDG.E R3, desc[UR36][R2.64] ;  /* 0x0000002402037981 */ /* 0x000f22000c1e1900 */
[----:B-1----:R-:W-:-:S05]  /*1150*/  IMAD.WIDE.U32 R4, R25, 0x4, R4 ;  /* 0x0000000419047825 */ /* 0x002fca00078e0004 */
[----:B------:R3:W4:Y:S01]  /*1160*/  LDG.E R0, desc[UR36][R4.64] ;  /* 0x0000002404007981 */ /* 0x000722000c1e1900 */
[----:B--2---:R-:W-:Y:S01]  /*1170*/  IMAD.WIDE.U32 R8, R25, 0x4, R8 ;  /* 0x0000000419087825 */ /* 0x004fe200078e0008 */
[----:B------:R-:W0:Y:S01]  /*1180*/  LDC.64 R12, c[0x4][R12] ;  /* 0x010000000c0c7b82 */ /* 0x000e220000000a00 */
[----:B------:R-:W-:Y:S02]  /*1190*/  MOV R7, R22 ;  /* 0x0000001600077202 */ /* 0x000fe40000000f00 */
[----:B------:R-:W-:Y:S02]  /*11a0*/  IMAD.MOV.U32 R6, RZ, RZ, R23 ;  /* 0x000000ffff067224 */ /* 0x000fe400078e0017 */
[----:B---3--:R-:W-:Y:S01]  /*11b0*/  IMAD.U32 R4, RZ, RZ, UR4 ;  /* 0x00000004ff047e24 */ /* 0x008fe2000f8e00ff */
[----:B------:R-:W-:Y:S01]  /*11c0*/  MOV R5, UR5 ;  /* 0x0000000500057c02 */ /* 0x000fe20008000f00 */
[----:B----4-:R-:W-:-:S04]  /*11d0*/  FADD R0, R0, R3 ;  /* 0x0000000300007221 */ /* 0x010fc80000000000 */
[----:B------:R-:W1:Y:S01]  /*11e0*/  F2F.F64.F32 R10, R0 ;  /* 0x00000000000a7310 */ /* 0x000e620000201800 */
[----:B------:R2:W-:Y:S04]  /*11f0*/  STG.E desc[UR36][R8.64], R0 ;  /* 0x0000000008007986 */ /* 0x0005e8000c101924 */
[----:B01----:R2:W-:Y:S02]  /*1200*/  STL.64 [R1], R10 ;  /* 0x0000000a01007387 */ /* 0x0035e40000100a00 */
[----:B------:R-:W-:-:S07]  /*1210*/  LEPC R20, `(.L_x_18) ;  /* 0x000000001014794e */ /* 0x000fce0000000000 */
[----:B--2---:R-:W-:Y:S05]  /*1220*/  CALL.ABS.NOINC R12 ;  /* 0x000000000c007343 */ /* 0x004fea0003c00000 */
.L_x_18:
[----:B------:R-:W-:Y:S05]  /*1230*/  EXIT ;  /* 0x000000000000794d */ /* 0x000fea0003800000 */
.L_x_19:
[----:B------:R-:W-:-:S00]  /*1240*/  BRA `(.L_x_19) ;  /* 0xfffffffc00fc7947 */ /* 0x000fc0000383ffff */
[----:B------:R-:W-:-:S00]  /*1250*/  NOP ;  /* 0x0000000000007918 */ /* 0x000fc00000000000 */
        /* <DEDUP_REMOVED lines=10> */
.L_x_20:


//--------------------- .nv.global.init           --------------------------
	.section	.nv.global.init,"aw",@progbits
.nv.global.init:
	.type		$str,@object
	.size		$str,(.L_0 - $str)
$str:
        /*0000*/ 	.byte	0x25, 0x66, 0x0a, 0x00
.L_0:


//--------------------- .nv.shared.reserved.0     --------------------------
	.section	.nv.shared.reserved.0,"aw",@nobits
	.weak		__nv_reservedSMEM_offset_0_alias
	.size		__nv_reservedSMEM_offset_0_alias, 0, 64
	.other		__nv_reservedSMEM_offset_0_alias,@"STO_CUDA_RESERVED_SHARED STV_DEFAULT"
__nv_reservedSMEM_offset_0_alias:
	.zero		0
	.zero		64


//--------------------- .nv.constant0._Z10vector_addPfS_S_i --------------------------
	.section	.nv.constant0._Z10vector_addPfS_S_i,"a",@progbits
	.sectionflags	@""
	.align	4
.nv.constant0._Z10vector_addPfS_S_i:
	.zero		924


//--------------------- SYMBOLS --------------------------

	.type		.nv.reservedSmem.offset0,@object
	.size		.nv.reservedSmem.offset0,0x4
	.type		vprintf,@function
